//
// Generated by NVIDIA NVVM Compiler
//
// Compiler Build ID: CL-36424714
// Cuda compilation tools, release 13.0, V13.0.88
// Based on NVVM 20.0.0
//

.version 9.0
.target sm_100
.address_size 64

	// .globl	_Z17cuda_kernel_saxpyiiPKffPf

.visible .entry _Z17cuda_kernel_saxpyiiPKffPf(
	.param .u32 _Z17cuda_kernel_saxpyiiPKffPf_param_0,
	.param .u32 _Z17cuda_kernel_saxpyiiPKffPf_param_1,
	.param .u64 .ptr .align 1 _Z17cuda_kernel_saxpyiiPKffPf_param_2,
	.param .f32 _Z17cuda_kernel_saxpyiiPKffPf_param_3,
	.param .u64 .ptr .align 1 _Z17cuda_kernel_saxpyiiPKffPf_param_4
)
{
	.reg .pred 	%p<12>;
	.reg .b32 	%r<19>;
	.reg .b32 	%f<68>;
	.reg .b64 	%rd<8>;

	ld.param.u32 	%r11, [_Z17cuda_kernel_saxpyiiPKffPf_param_0];
	ld.param.u32 	%r12, [_Z17cuda_kernel_saxpyiiPKffPf_param_1];
	ld.param.u64 	%rd3, [_Z17cuda_kernel_saxpyiiPKffPf_param_2];
	ld.param.f32 	%f7, [_Z17cuda_kernel_saxpyiiPKffPf_param_3];
	ld.param.u64 	%rd4, [_Z17cuda_kernel_saxpyiiPKffPf_param_4];
	mov.u32 	%r13, %ntid.x;
	mov.u32 	%r14, %ctaid.x;
	mov.u32 	%r15, %tid.x;
	mad.lo.s32 	%r1, %r13, %r14, %r15;
	setp.ge.s32 	%p1, %r1, %r12;
	setp.lt.s32 	%p2, %r11, 1;
	or.pred  	%p3, %p1, %p2;
	@%p3 bra 	$L__BB0_13;
	cvta.to.global.u64 	%rd5, %rd4;
	cvta.to.global.u64 	%rd6, %rd3;
	mul.wide.s32 	%rd7, %r1, 4;
	add.s64 	%rd1, %rd5, %rd7;
	add.s64 	%rd2, %rd6, %rd7;
	and.b32  	%r2, %r11, 15;
	setp.lt.u32 	%p4, %r11, 16;
	@%p4 bra 	$L__BB0_4;
	ld.global.f32 	%f66, [%rd1];
	and.b32  	%r16, %r11, 2147483632;
	neg.s32 	%r17, %r16;
$L__BB0_3:
	.pragma "nounroll";
	ld.global.f32 	%f8, [%rd2];
	fma.rn.f32 	%f9, %f7, %f8, %f66;
	st.global.f32 	[%rd1], %f9;
	ld.global.f32 	%f10, [%rd2];
	fma.rn.f32 	%f11, %f7, %f10, %f9;
	st.global.f32 	[%rd1], %f11;
	ld.global.f32 	%f12, [%rd2];
	fma.rn.f32 	%f13, %f7, %f12, %f11;
	st.global.f32 	[%rd1], %f13;
	ld.global.f32 	%f14, [%rd2];
	fma.rn.f32 	%f15, %f7, %f14, %f13;
	st.global.f32 	[%rd1], %f15;
	ld.global.f32 	%f16, [%rd2];
	fma.rn.f32 	%f17, %f7, %f16, %f15;
	st.global.f32 	[%rd1], %f17;
	ld.global.f32 	%f18, [%rd2];
	fma.rn.f32 	%f19, %f7, %f18, %f17;
	st.global.f32 	[%rd1], %f19;
	ld.global.f32 	%f20, [%rd2];
	fma.rn.f32 	%f21, %f7, %f20, %f19;
	st.global.f32 	[%rd1], %f21;
	ld.global.f32 	%f22, [%rd2];
	fma.rn.f32 	%f23, %f7, %f22, %f21;
	st.global.f32 	[%rd1], %f23;
	ld.global.f32 	%f24, [%rd2];
	fma.rn.f32 	%f25, %f7, %f24, %f23;
	st.global.f32 	[%rd1], %f25;
	ld.global.f32 	%f26, [%rd2];
	fma.rn.f32 	%f27, %f7, %f26, %f25;
	st.global.f32 	[%rd1], %f27;
	ld.global.f32 	%f28, [%rd2];
	fma.rn.f32 	%f29, %f7, %f28, %f27;
	st.global.f32 	[%rd1], %f29;
	ld.global.f32 	%f30, [%rd2];
	fma.rn.f32 	%f31, %f7, %f30, %f29;
	st.global.f32 	[%rd1], %f31;
	ld.global.f32 	%f32, [%rd2];
	fma.rn.f32 	%f33, %f7, %f32, %f31;
	st.global.f32 	[%rd1], %f33;
	ld.global.f32 	%f34, [%rd2];
	fma.rn.f32 	%f35, %f7, %f34, %f33;
	st.global.f32 	[%rd1], %f35;
	ld.global.f32 	%f36, [%rd2];
	fma.rn.f32 	%f37, %f7, %f36, %f35;
	st.global.f32 	[%rd1], %f37;
	ld.global.f32 	%f38, [%rd2];
	fma.rn.f32 	%f66, %f7, %f38, %f37;
	st.global.f32 	[%rd1], %f66;
	add.s32 	%r17, %r17, 16;
	setp.ne.s32 	%p5, %r17, 0;
	@%p5 bra 	$L__BB0_3;
$L__BB0_4:
	setp.eq.s32 	%p6, %r2, 0;
	@%p6 bra 	$L__BB0_13;
	and.b32  	%r6, %r11, 7;
	setp.lt.u32 	%p7, %r2, 8;
	@%p7 bra 	$L__BB0_7;
	ld.global.f32 	%f39, [%rd1];
	ld.global.f32 	%f40, [%rd2];
	fma.rn.f32 	%f41, %f7, %f40, %f39;
	st.global.f32 	[%rd1], %f41;
	ld.global.f32 	%f42, [%rd2];
	fma.rn.f32 	%f43, %f7, %f42, %f41;
	st.global.f32 	[%rd1], %f43;
	ld.global.f32 	%f44, [%rd2];
	fma.rn.f32 	%f45, %f7, %f44, %f43;
	st.global.f32 	[%rd1], %f45;
	ld.global.f32 	%f46, [%rd2];
	fma.rn.f32 	%f47, %f7, %f46, %f45;
	st.global.f32 	[%rd1], %f47;
	ld.global.f32 	%f48, [%rd2];
	fma.rn.f32 	%f49, %f7, %f48, %f47;
	st.global.f32 	[%rd1], %f49;
	ld.global.f32 	%f50, [%rd2];
	fma.rn.f32 	%f51, %f7, %f50, %f49;
	st.global.f32 	[%rd1], %f51;
	ld.global.f32 	%f52, [%rd2];
	fma.rn.f32 	%f53, %f7, %f52, %f51;
	st.global.f32 	[%rd1], %f53;
	ld.global.f32 	%f54, [%rd2];
	fma.rn.f32 	%f55, %f7, %f54, %f53;
	st.global.f32 	[%rd1], %f55;
$L__BB0_7:
	setp.eq.s32 	%p8, %r6, 0;
	@%p8 bra 	$L__BB0_13;
	and.b32  	%r7, %r11, 3;
	setp.lt.u32 	%p9, %r6, 4;
	@%p9 bra 	$L__BB0_10;
	ld.global.f32 	%f56, [%rd1];
	ld.global.f32 	%f57, [%rd2];
	fma.rn.f32 	%f58, %f7, %f57, %f56;
	st.global.f32 	[%rd1], %f58;
	ld.global.f32 	%f59, [%rd2];
	fma.rn.f32 	%f60, %f7, %f59, %f58;
	st.global.f32 	[%rd1], %f60;
	ld.global.f32 	%f61, [%rd2];
	fma.rn.f32 	%f62, %f7, %f61, %f60;
	st.global.f32 	[%rd1], %f62;
	ld.global.f32 	%f63, [%rd2];
	fma.rn.f32 	%f64, %f7, %f63, %f62;
	st.global.f32 	[%rd1], %f64;
$L__BB0_10:
	setp.eq.s32 	%p10, %r7, 0;
	@%p10 bra 	$L__BB0_13;
	ld.global.f32 	%f67, [%rd1];
	neg.s32 	%r18, %r7;
$L__BB0_12:
	.pragma "nounroll";
	ld.global.f32 	%f65, [%rd2];
	fma.rn.f32 	%f67, %f7, %f65, %f67;
	st.global.f32 	[%rd1], %f67;
	add.s32 	%r18, %r18, 1;
	setp.ne.s32 	%p11, %r18, 0;
	@%p11 bra 	$L__BB0_12;
$L__BB0_13:
	ret;

}


// ===== COMPILED SASS (sm_100) =====

	.target	sm_100

	.elftype	@"ET_EXEC"


//--------------------- .note.nv.tkinfo           --------------------------
	.section	.note.nv.tkinfo,"",@"SHT_NOTE"
	.sectionflags	@"SHF_NOTE_NV_TKINFO"
	.tkinfo
        /*0018*/ 	.word	0x00000002
        /*0030*/ 	.string	""
        /*0030*/ 	.string	"ptxas"
        /*0030*/ 	.string	"Cuda compilation tools, release 13.0, V13.0.88"
        /*0030*/ 	.string	"Build cuda_13.0.r13.0/compiler.36424714_0"
        /*0030*/ 	.string	"-arch sm_100 -m 64 "



//--------------------- .note.nv.cuinfo           --------------------------
	.section	.note.nv.cuinfo,"",@"SHT_NOTE"
	.sectionflags	@"SHF_NOTE_NV_CUINFO"
        /*0018*/ 	.short	0x0002
        /*001a*/ 	.short	0x0064
        /*001c*/ 	.short	0x0082
	.zero		2


//--------------------- .nv.info                  --------------------------
	.section	.nv.info,"",@"SHT_CUDA_INFO"
	.align	4


	//----- nvinfo : EIATTR_REGCOUNT
	.align		4
        /*0000*/ 	.byte	0x04, 0x2f
        /*0002*/ 	.short	(.L_1 - .L_0)
	.align		4
.L_0:
        /*0004*/ 	.word	index@(_Z17cuda_kernel_saxpyiiPKffPf)
        /*0008*/ 	.word	0x00000012


	//----- nvinfo : EIATTR_FRAME_SIZE
	.align		4
.L_1:
        /*000c*/ 	.byte	0x04, 0x11
        /*000e*/ 	.short	(.L_3 - .L_2)
	.align		4
.L_2:
        /*0010*/ 	.word	index@(_Z17cuda_kernel_saxpyiiPKffPf)
        /*0014*/ 	.word	0x00000000


	//----- nvinfo : EIATTR_MIN_STACK_SIZE
	.align		4
.L_3:
        /*0018*/ 	.byte	0x04, 0x12
        /*001a*/ 	.short	(.L_5 - .L_4)
	.align		4
.L_4:
        /*001c*/ 	.word	index@(_Z17cuda_kernel_saxpyiiPKffPf)
        /*0020*/ 	.word	0x00000000
.L_5:


//--------------------- .nv.compat                --------------------------
	.section	.nv.compat,"",@"SHT_CUDA_COMPAT_INFO"
	.align	4
        /*0000*/ 	.byte	0x02, 0x09, 0x00, 0x00, 0x02, 0x02, 0x01, 0x00, 0x02, 0x05, 0x05, 0x00, 0x03, 0x07, 0x01, 0x01
        /*0010*/ 	.byte	0x02, 0x03, 0x00, 0x00, 0x02, 0x06, 0x01, 0x00, 0x04, 0x0b, 0x08, 0x00, 0x09, 0x00, 0x00, 0x00
        /*0020*/ 	.byte	0x00, 0x00, 0x00, 0x00


//--------------------- .nv.info._Z17cuda_kernel_saxpyiiPKffPf --------------------------
	.section	.nv.info._Z17cuda_kernel_saxpyiiPKffPf,"",@"SHT_CUDA_INFO"
	.sectionflags	@""
	.align	4


	//----- nvinfo : EIATTR_CUDA_API_VERSION
	.align		4
        /*0000*/ 	.byte	0x04, 0x37
        /*0002*/ 	.short	(.L_7 - .L_6)
.L_6:
        /*0004*/ 	.word	0x00000082


	//----- nvinfo : EIATTR_KPARAM_INFO
	.align		4
.L_7:
        /*0008*/ 	.byte	0x04, 0x17
        /*000a*/ 	.short	(.L_9 - .L_8)
.L_8:
        /*000c*/ 	.word	0x00000000
        /*0010*/ 	.short	0x0004
        /*0012*/ 	.short	0x0018
        /*0014*/ 	.byte	0x00, 0xf5, 0x21, 0x00


	//----- nvinfo : EIATTR_KPARAM_INFO
	.align		4
.L_9:
        /*0018*/ 	.byte	0x04, 0x17
        /*001a*/ 	.short	(.L_11 - .L_10)
.L_10:
        /*001c*/ 	.word	0x00000000
        /*0020*/ 	.short	0x0003
        /*0022*/ 	.short	0x0010
        /*0024*/ 	.byte	0x00, 0xf0, 0x11, 0x00


	//----- nvinfo : EIATTR_KPARAM_INFO
	.align		4
.L_11:
        /*0028*/ 	.byte	0x04, 0x17
        /*002a*/ 	.short	(.L_13 - .L_12)
.L_12:
        /*002c*/ 	.word	0x00000000
        /*0030*/ 	.short	0x0002
        /*0032*/ 	.short	0x0008
        /*0034*/ 	.byte	0x00, 0xf5, 0x21, 0x00


	//----- nvinfo : EIATTR_KPARAM_INFO
	.align		4
.L_13:
        /*0038*/ 	.byte	0x04, 0x17
        /*003a*/ 	.short	(.L_15 - .L_14)
.L_14:
        /*003c*/ 	.word	0x00000000
        /*0040*/ 	.short	0x0001
        /*0042*/ 	.short	0x0004
        /*0044*/ 	.byte	0x00, 0xf0, 0x11, 0x00


	//----- nvinfo : EIATTR_KPARAM_INFO
	.align		4
.L_15:
        /*0048*/ 	.byte	0x04, 0x17
        /*004a*/ 	.short	(.L_17 - .L_16)
.L_16:
        /*004c*/ 	.word	0x00000000
        /*0050*/ 	.short	0x0000
        /*0052*/ 	.short	0x0000
        /*0054*/ 	.byte	0x00, 0xf0, 0x11, 0x00


	//----- nvinfo : EIATTR_SPARSE_MMA_MASK
	.align		4
.L_17:
        /*0058*/ 	.byte	0x03, 0x50
        /*005a*/ 	.short	0x0000


	//----- nvinfo : EIATTR_MAXREG_COUNT
	.align		4
        /*005c*/ 	.byte	0x03, 0x1b
        /*005e*/ 	.short	0x00ff


	//----- nvinfo : EIATTR_MERCURY_ISA_VERSION
	.align		4
        /*0060*/ 	.byte	0x03, 0x5f
        /*0062*/ 	.short	0x0101


	//----- nvinfo : EIATTR_VRC_CTA_INIT_COUNT
	.align		4
        /*0064*/ 	.byte	0x02, 0x4a
	.zero		1
	.zero		1


	//----- nvinfo : EIATTR_EXIT_INSTR_OFFSETS
	.align		4
        /*0068*/ 	.byte	0x04, 0x1c
        /*006a*/ 	.short	(.L_19 - .L_18)


	//   ....[0]....
.L_18:
        /*006c*/ 	.word	0x00000080


	//   ....[1]....
        /*0070*/ 	.word	0x00000490


	//   ....[2]....
        /*0074*/ 	.word	0x00000680


	//   ....[3]....
        /*0078*/ 	.word	0x000007b0


	//   ....[4]....
        /*007c*/ 	.word	0x00000850


	//----- nvinfo : EIATTR_CBANK_PARAM_SIZE
	.align		4
.L_19:
        /*0080*/ 	.byte	0x03, 0x19
        /*0082*/ 	.short	0x0020


	//----- nvinfo : EIATTR_PARAM_CBANK
	.align		4
        /*0084*/ 	.byte	0x04, 0x0a
        /*0086*/ 	.short	(.L_21 - .L_20)
	.align		4
.L_20:
        /*0088*/ 	.word	index@(.nv.constant0._Z17cuda_kernel_saxpyiiPKffPf)
        /*008c*/ 	.short	0x0380
        /*008e*/ 	.short	0x0020


	//----- nvinfo : EIATTR_SW_WAR
	.align		4
.L_21:
        /*0090*/ 	.byte	0x04, 0x36
        /*0092*/ 	.short	(.L_23 - .L_22)
.L_22:
        /*0094*/ 	.word	0x00000008
.L_23:


//--------------------- .nv.callgraph             --------------------------
	.section	.nv.callgraph,"",@"SHT_CUDA_CALLGRAPH"
	.align	4
	.sectionentsize	8
	.align		4
        /*0000*/ 	.word	0x00000000
	.align		4
        /*0004*/ 	.word	0xffffffff
	.align		4
        /*0008*/ 	.word	0x00000000
	.align		4
        /*000c*/ 	.word	0xfffffffe
	.align		4
        /*0010*/ 	.word	0x00000000
	.align		4
        /*0014*/ 	.word	0xfffffffd
	.align		4
        /*0018*/ 	.word	0x00000000
	.align		4
        /*001c*/ 	.word	0xfffffffc


//--------------------- .text._Z17cuda_kernel_saxpyiiPKffPf --------------------------
	.section	.text._Z17cuda_kernel_saxpyiiPKffPf,"ax",@progbits
	.align	128
        .global         _Z17cuda_kernel_saxpyiiPKffPf
        .type           _Z17cuda_kernel_saxpyiiPKffPf,@function
        .size           _Z17cuda_kernel_saxpyiiPKffPf,(.L_x_6 - _Z17cuda_kernel_saxpyiiPKffPf)
        .other          _Z17cuda_kernel_saxpyiiPKffPf,@"STO_CUDA_ENTRY STV_DEFAULT"
_Z17cuda_kernel_saxpyiiPKffPf:
.text._Z17cuda_kernel_saxpyiiPKffPf:
[----:B------:R-:W-:Y:S01]  /*0000*/  LDC R1, c[0x0][0x37c] ;  /* 0x0000df00ff017b82 */ /* 0x000fe20000000800 */
[----:B------:R-:W0:Y:S07]  /*0010*/  S2R R9, SR_CTAID.X ;  /* 0x0000000000097919 */ /* 0x000e2e0000002500 */
[----:B------:R-:W1:Y:S01]  /*0020*/  LDC.64 R2, c[0x0][0x380] ;  /* 0x0000e000ff027b82 */ /* 0x000e620000000a00 */
[----:B------:R-:W0:Y:S01]  /*0030*/  LDCU UR4, c[0x0][0x360] ;  /* 0x00006c00ff0477ac */ /* 0x000e220008000800 */
[----:B------:R-:W0:Y:S01]  /*0040*/  S2R R0, SR_TID.X ;  /* 0x0000000000007919 */ /* 0x000e220000002100 */
[----:B-1----:R-:W-:Y:S01]  /*0050*/  ISETP.GE.AND P0, PT, R2, 0x1, PT ;  /* 0x000000010200780c */ /* 0x002fe20003f06270 */
[----:B0-----:R-:W-:-:S05]  /*0060*/  IMAD R9, R9, UR4, R0 ;  /* 0x0000000409097c24 */ /* 0x001fca000f8e0200 */
[----:B------:R-:W-:-:S13]  /*0070*/  ISETP.GE.OR P0, PT, R9, R3, !P0 ;  /* 0x000000030900720c */ /* 0x000fda0004706670 */
[----:B------:R-:W-:Y:S05]  /*0080*/  @P0 EXIT ;  /* 0x000000000000094d */ /* 0x000fea0003800000 */
[----:B------:R-:W0:Y:S01]  /*0090*/  LDC.64 R4, c[0x0][0x398] ;  /* 0x0000e600ff047b82 */ /* 0x000e220000000a00 */
[C---:B------:R-:W-:Y:S01]  /*00a0*/  ISETP.GE.U32.AND P1, PT, R2.reuse, 0x10, PT ;  /* 0x000000100200780c */ /* 0x040fe20003f26070 */
[----:B------:R-:W1:Y:S01]  /*00b0*/  LDCU.64 UR4, c[0x0][0x358] ;  /* 0x00006b00ff0477ac */ /* 0x000e620008000a00 */
[----:B------:R-:W-:-:S04]  /*00c0*/  LOP3.LUT R10, R2, 0xf, RZ, 0xc0, !PT ;  /* 0x0000000f020a7812 */ /* 0x000fc800078ec0ff */
[----:B------:R-:W-:Y:S01]  /*00d0*/  ISETP.NE.AND P0, PT, R10, RZ, PT ;  /* 0x000000ff0a00720c */ /* 0x000fe20003f05270 */
[----:B------:R-:W2:Y:S01]  /*00e0*/  LDC.64 R6, c[0x0][0x388] ;  /* 0x0000e200ff067b82 */ /* 0x000ea20000000a00 */
[----:B0-----:R-:W-:-:S04]  /*00f0*/  IMAD.WIDE R4, R9, 0x4, R4 ;  /* 0x0000000409047825 */ /* 0x001fc800078e0204 */
[----:B--2---:R-:W-:Y:S01]  /*0100*/  IMAD.WIDE R6, R9, 0x4, R6 ;  /* 0x0000000409067825 */ /* 0x004fe200078e0206 */
[----:B-1----:R-:W-:Y:S06]  /*0110*/  @!P1 BRA `(.L_x_0) ;  /* 0x0000000000dc9947 */ /* 0x002fec0003800000 */
[----:B------:R0:W5:Y:S01]  /*0120*/  LDG.E R3, desc[UR4][R4.64] ;  /* 0x0000000404037981 */ /* 0x000162000c1e1900 */
[----:B------:R-:W-:Y:S01]  /*0130*/  LOP3.LUT R0, R2, 0x7ffffff0, RZ, 0xc0, !PT ;  /* 0x7ffffff002007812 */ /* 0x000fe200078ec0ff */
[----:B------:R-:W1:Y:S03]  /*0140*/  LDCU UR6, c[0x0][0x390] ;  /* 0x00007200ff0677ac */ /* 0x000e660008000800 */
[----:B------:R-:W-:-:S07]  /*0150*/  IADD3 R0, PT, PT, -R0, RZ, RZ ;  /* 0x000000ff00007210 */ /* 0x000fce0007ffe1ff */
.L_x_1:
[----:B------:R-:W1:Y:S02]  /*0160*/  LDG.E R8, desc[UR4][R6.64] ;  /* 0x0000000406087981 */ /* 0x000e64000c1e1900 */
[----:B-1-3-5:R-:W-:-:S05]  /*0170*/  FFMA R3, R8, UR6, R3 ;  /* 0x0000000608037c23 */ /* 0x02afca0008000003 */
[----:B------:R1:W-:Y:S04]  /*0180*/  STG.E desc[UR4][R4.64], R3 ;  /* 0x0000000304007986 */ /* 0x0003e8000c101904 */
[----:B------:R-:W2:Y:S02]  /*0190*/  LDG.E R8, desc[UR4][R6.64] ;  /* 0x0000000406087981 */ /* 0x000ea4000c1e1900 */
[----:B--2---:R-:W-:-:S05]  /*01a0*/  FFMA R9, R8, UR6, R3 ;  /* 0x0000000608097c23 */ /* 0x004fca0008000003 */
[----:B------:R2:W-:Y:S04]  /*01b0*/  STG.E desc[UR4][R4.64], R9 ;  /* 0x0000000904007986 */ /* 0x0005e8000c101904 */
[----:B------:R-:W3:Y:S02]  /*01c0*/  LDG.E R8, desc[UR4][R6.64] ;  /* 0x0000000406087981 */ /* 0x000ee4000c1e1900 */
[----:B---3--:R-:W-:-:S05]  /*01d0*/  FFMA R11, R8, UR6, R9 ;  /* 0x00000006080b7c23 */ /* 0x008fca0008000009 */
[----:B------:R3:W-:Y:S04]  /*01e0*/  STG.E desc[UR4][R4.64], R11 ;  /* 0x0000000b04007986 */ /* 0x0007e8000c101904 */
[----:B------:R-:W4:Y:S02]  /*01f0*/  LDG.E R8, desc[UR4][R6.64] ;  /* 0x0000000406087981 */ /* 0x000f24000c1e1900 */
[----:B----4-:R-:W-:-:S05]  /*0200*/  FFMA R13, R8, UR6, R11 ;  /* 0x00000006080d7c23 */ /* 0x010fca000800000b */
[----:B------:R4:W-:Y:S04]  /*0210*/  STG.E desc[UR4][R4.64], R13 ;  /* 0x0000000d04007986 */ /* 0x0009e8000c101904 */
[----:B------:R-:W1:Y:S02]  /*0220*/  LDG.E R8, desc[UR4][R6.64] ;  /* 0x0000000406087981 */ /* 0x000e64000c1e1900 */
[----:B-1----:R-:W-:-:S05]  /*0230*/  FFMA R3, R8, UR6, R13 ;  /* 0x0000000608037c23 */ /* 0x002fca000800000d */
        /* <DEDUP_REMOVED lines=12> */
[----:B------:R-:W-:Y:S04]  /*0300*/  STG.E desc[UR4][R4.64], R3 ;  /* 0x0000000304007986 */ /* 0x000fe8000c101904 */
        /* <DEDUP_REMOVED lines=9> */
[----:B------:R-:W4:Y:S02]  /*03a0*/  LDG.E R8, desc[UR4][R6.64] ;  /* 0x0000000406087981 */ /* 0x000f24000c1e1900 */
[----:B----4-:R-:W-:-:S05]  /*03b0*/  FFMA R15, R8, UR6, R13 ;  /* 0x00000006080f7c23 */ /* 0x010fca000800000d */
[----:B------:R3:W-:Y:S04]  /*03c0*/  STG.E desc[UR4][R4.64], R15 ;  /* 0x0000000f04007986 */ /* 0x0007e8000c101904 */
[----:B------:R-:W1:Y:S02]  /*03d0*/  LDG.E R8, desc[UR4][R6.64] ;  /* 0x0000000406087981 */ /* 0x000e64000c1e1900 */
[----:B-1----:R-:W-:-:S05]  /*03e0*/  FFMA R9, R8, UR6, R15 ;  /* 0x0000000608097c23 */ /* 0x002fca000800000f */
[----:B------:R3:W-:Y:S04]  /*03f0*/  STG.E desc[UR4][R4.64], R9 ;  /* 0x0000000904007986 */ /* 0x0007e8000c101904 */
[----:B------:R-:W2:Y:S01]  /*0400*/  LDG.E R8, desc[UR4][R6.64] ;  /* 0x0000000406087981 */ /* 0x000ea2000c1e1900 */
[----:B------:R-:W-:Y:S01]  /*0410*/  IADD3 R0, PT, PT, R0, 0x10, RZ ;  /* 0x0000001000007810 */ /* 0x000fe20007ffe0ff */
[----:B--2---:R-:W-:-:S05]  /*0420*/  FFMA R11, R8, UR6, R9 ;  /* 0x00000006080b7c23 */ /* 0x004fca0008000009 */
[----:B------:R3:W-:Y:S04]  /*0430*/  STG.E desc[UR4][R4.64], R11 ;  /* 0x0000000b04007986 */ /* 0x0007e8000c101904 */
[----:B------:R-:W2:Y:S01]  /*0440*/  LDG.E R8, desc[UR4][R6.64] ;  /* 0x0000000406087981 */ /* 0x000ea2000c1e1900 */
[----:B------:R-:W-:Y:S01]  /*0450*/  ISETP.NE.AND P1, PT, R0, RZ, PT ;  /* 0x000000ff0000720c */ /* 0x000fe20003f25270 */
[----:B--2---:R-:W-:-:S05]  /*0460*/  FFMA R3, R8, UR6, R11 ;  /* 0x0000000608037c23 */ /* 0x004fca000800000b */
[----:B------:R3:W-:Y:S07]  /*0470*/  STG.E desc[UR4][R4.64], R3 ;  /* 0x0000000304007986 */ /* 0x0007ee000c101904 */
[----:B------:R-:W-:Y:S05]  /*0480*/  @P1 BRA `(.L_x_1) ;  /* 0xfffffffc00341947 */ /* 0x000fea000383ffff */
.L_x_0:
[----:B------:R-:W-:Y:S05]  /*0490*/  @!P0 EXIT ;  /* 0x000000000000894d */ /* 0x000fea0003800000 */
[----:B------:R-:W-:Y:S02]  /*04a0*/  ISETP.GE.U32.AND P0, PT, R10, 0x8, PT ;  /* 0x000000080a00780c */ /* 0x000fe40003f06070 */
[----:B------:R-:W-:-:S04]  /*04b0*/  LOP3.LUT R8, R2, 0x7, RZ, 0xc0, !PT ;  /* 0x0000000702087812 */ /* 0x000fc800078ec0ff */
[----:B------:R-:W-:-:S07]  /*04c0*/  ISETP.NE.AND P1, PT, R8, RZ, PT ;  /* 0x000000ff0800720c */ /* 0x000fce0003f25270 */
[----:B------:R-:W-:Y:S06]  /*04d0*/  @!P0 BRA `(.L_x_2) ;  /* 0x0000000000688947 */ /* 0x000fec0003800000 */
[----:B---3--:R-:W2:Y:S01]  /*04e0*/  LDG.E R3, desc[UR4][R4.64] ;  /* 0x0000000404037981 */ /* 0x008ea2000c1e1900 */
[----:B------:R-:W2:Y:S03]  /*04f0*/  LDCU UR6, c[0x0][0x390] ;  /* 0x00007200ff0677ac */ /* 0x000ea60008000800 */
[----:B------:R-:W2:Y:S02]  /*0500*/  LDG.E R0, desc[UR4][R6.64] ;  /* 0x0000000406007981 */ /* 0x000ea4000c1e1900 */
[----:B--2---:R-:W-:-:S05]  /*0510*/  FFMA R3, R0, UR6, R3 ;  /* 0x0000000600037c23 */ /* 0x004fca0008000003 */
        /* <DEDUP_REMOVED lines=21> */
[----:B------:R1:W-:Y:S02]  /*0670*/  STG.E desc[UR4][R4.64], R13 ;  /* 0x0000000d04007986 */ /* 0x0003e4000c101904 */
.L_x_2:
[----:B------:R-:W-:Y:S05]  /*0680*/  @!P1 EXIT ;  /* 0x000000000000994d */ /* 0x000fea0003800000 */
[----:B------:R-:W-:Y:S02]  /*0690*/  ISETP.GE.U32.AND P0, PT, R8, 0x4, PT ;  /* 0x000000040800780c */ /* 0x000fe40003f06070 */
[----:B------:R-:W-:-:S04]  /*06a0*/  LOP3.LUT R2, R2, 0x3, RZ, 0xc0, !PT ;  /* 0x0000000302027812 */ /* 0x000fc800078ec0ff */
[----:B------:R-:W-:-:S07]  /*06b0*/  ISETP.NE.AND P1, PT, R2, RZ, PT ;  /* 0x000000ff0200720c */ /* 0x000fce0003f25270 */
[----:B------:R-:W-:Y:S06]  /*06c0*/  @!P0 BRA `(.L_x_3) ;  /* 0x0000000000388947 */ /* 0x000fec0003800000 */
[----:B-1-3--:R-:W2:Y:S01]  /*06d0*/  LDG.E R3, desc[UR4][R4.64] ;  /* 0x0000000404037981 */ /* 0x00aea2000c1e1900 */
[----:B------:R-:W2:Y:S03]  /*06e0*/  LDCU UR6, c[0x0][0x390] ;  /* 0x00007200ff0677ac */ /* 0x000ea60008000800 */
[----:B------:R-:W2:Y:S02]  /*06f0*/  LDG.E R0, desc[UR4][R6.64] ;  /* 0x0000000406007981 */ /* 0x000ea4000c1e1900 */
[----:B--2---:R-:W-:-:S05]  /*0700*/  FFMA R3, R0, UR6, R3 ;  /* 0x0000000600037c23 */ /* 0x004fca0008000003 */
[----:B------:R2:W-:Y:S04]  /*0710*/  STG.E desc[UR4][R4.64], R3 ;  /* 0x0000000304007986 */ /* 0x0005e8000c101904 */
[----:B------:R-:W3:Y:S02]  /*0720*/  LDG.E R0, desc[UR4][R6.64] ;  /* 0x0000000406007981 */ /* 0x000ee4000c1e1900 */
[----:B---3--:R-:W-:-:S05]  /*0730*/  FFMA R9, R0, UR6, R3 ;  /* 0x0000000600097c23 */ /* 0x008fca0008000003 */
[----:B------:R2:W-:Y:S04]  /*0740*/  STG.E desc[UR4][R4.64], R9 ;  /* 0x0000000904007986 */ /* 0x0005e8000c101904 */
[----:B------:R-:W3:Y:S02]  /*0750*/  LDG.E R0, desc[UR4][R6.64] ;  /* 0x0000000406007981 */ /* 0x000ee4000c1e1900 */
[----:B---3--:R-:W-:-:S05]  /*0760*/  FFMA R11, R0, UR6, R9 ;  /* 0x00000006000b7c23 */ /* 0x008fca0008000009 */
[----:B------:R2:W-:Y:S04]  /*0770*/  STG.E desc[UR4][R4.64], R11 ;  /* 0x0000000b04007986 */ /* 0x0005e8000c101904 */
[----:B------:R-:W3:Y:S02]  /*0780*/  LDG.E R0, desc[UR4][R6.64] ;  /* 0x0000000406007981 */ /* 0x000ee4000c1e1900 */
[----:B---3--:R-:W-:-:S05]  /*0790*/  FFMA R13, R0, UR6, R11 ;  /* 0x00000006000d7c23 */ /* 0x008fca000800000b */
[----:B------:R2:W-:Y:S02]  /*07a0*/  STG.E desc[UR4][R4.64], R13 ;  /* 0x0000000d04007986 */ /* 0x0005e4000c101904 */
.L_x_3:
[----:B------:R-:W-:Y:S05]  /*07b0*/  @!P1 EXIT ;  /* 0x000000000000994d */ /* 0x000fea0003800000 */
[----:B-123--:R1:W5:Y:S01]  /*07c0*/  LDG.E R3, desc[UR4][R4.64] ;  /* 0x0000000404037981 */ /* 0x00e362000c1e1900 */
[----:B------:R-:W-:Y:S01]  /*07d0*/  IADD3 R2, PT, PT, -R2, RZ, RZ ;  /* 0x000000ff02027210 */ /* 0x000fe20007ffe1ff */
[----:B------:R-:W2:Y:S06]  /*07e0*/  LDCU UR6, c[0x0][0x390] ;  /* 0x00007200ff0677ac */ /* 0x000eac0008000800 */
.L_x_4:
[----:B------:R-:W2:Y:S01]  /*07f0*/  LDG.E R0, desc[UR4][R6.64] ;  /* 0x0000000406007981 */ /* 0x000ea2000c1e1900 */
[----:B------:R-:W-:-:S04]  /*0800*/  IADD3 R2, PT, PT, R2, 0x1, RZ ;  /* 0x0000000102027810 */ /* 0x000fc80007ffe0ff */
[----:B------:R-:W-:Y:S01]  /*0810*/  ISETP.NE.AND P0, PT, R2, RZ, PT ;  /* 0x000000ff0200720c */ /* 0x000fe20003f05270 */
[----:B--23-5:R-:W-:-:S05]  /*0820*/  FFMA R3, R0, UR6, R3 ;  /* 0x0000000600037c23 */ /* 0x02cfca0008000003 */
[----:B------:R3:W-:Y:S07]  /*0830*/  STG.E desc[UR4][R4.64], R3 ;  /* 0x0000000304007986 */ /* 0x0007ee000c101904 */
[----:B------:R-:W-:Y:S05]  /*0840*/  @P0 BRA `(.L_x_4) ;  /* 0xfffffffc00e80947 */ /* 0x000fea000383ffff */
[----:B------:R-:W-:Y:S05]  /*0850*/  EXIT ;  /* 0x000000000000794d */ /* 0x000fea0003800000 */
.L_x_5:
[----:B------:R-:W-:-:S00]  /*0860*/  BRA `(.L_x_5) ;  /* 0xfffffffc00fc7947 */ /* 0x000fc0000383ffff */
[----:B------:R-:W-:-:S00]  /*0870*/  NOP ;  /* 0x0000000000007918 */ /* 0x000fc00000000000 */
        /* <DEDUP_REMOVED lines=8> */
.L_x_6:


//--------------------- .nv.shared.reserved.0     --------------------------
	.section	.nv.shared.reserved.0,"aw",@nobits
	.weak		__nv_reservedSMEM_offset_0_alias
	.size		__nv_reservedSMEM_offset_0_alias, 0, 64
	.other		__nv_reservedSMEM_offset_0_alias,@"STO_CUDA_RESERVED_SHARED STV_DEFAULT"
__nv_reservedSMEM_offset_0_alias:
	.zero		0
	.zero		64


//--------------------- .nv.constant0._Z17cuda_kernel_saxpyiiPKffPf --------------------------
	.section	.nv.constant0._Z17cuda_kernel_saxpyiiPKffPf,"a",@progbits
	.sectionflags	@""
	.align	4
.nv.constant0._Z17cuda_kernel_saxpyiiPKffPf:
	.zero		928


//--------------------- SYMBOLS --------------------------

	.type		.nv.reservedSmem.offset0,@object
	.size		.nv.reservedSmem.offset0,0x4
